//
// Generated by NVIDIA NVVM Compiler
//
// Compiler Build ID: CL-36424714
// Cuda compilation tools, release 13.0, V13.0.88
// Based on NVVM 20.0.0
//

.version 9.0
.target sm_100
.address_size 64

	// .globl	_Z12histo_kernelPijPj
// _ZZ12histo_kernelPijPjE7histo_s has been demoted

.visible .entry _Z12histo_kernelPijPj(
	.param .u64 .ptr .align 1 _Z12histo_kernelPijPj_param_0,
	.param .u32 _Z12histo_kernelPijPj_param_1,
	.param .u64 .ptr .align 1 _Z12histo_kernelPijPj_param_2
)
{
	.reg .pred 	%p<23>;
	.reg .b32 	%r<152>;
	.reg .b64 	%rd<21>;
	// demoted variable
	.shared .align 4 .b8 _ZZ12histo_kernelPijPjE7histo_s[512];
	ld.param.u64 	%rd7, [_Z12histo_kernelPijPj_param_0];
	ld.param.u32 	%r69, [_Z12histo_kernelPijPj_param_1];
	ld.param.u64 	%rd8, [_Z12histo_kernelPijPj_param_2];
	cvta.to.global.u64 	%rd1, %rd8;
	mov.u32 	%r1, %ntid.x;
	mov.u32 	%r70, %ctaid.x;
	mov.u32 	%r151, %tid.x;
	mad.lo.s32 	%r137, %r1, %r70, %r151;
	setp.gt.u32 	%p1, %r151, 127;
	@%p1 bra 	$L__BB0_7;
	add.s32 	%r71, %r151, %r1;
	max.u32 	%r72, %r71, 128;
	setp.lt.u32 	%p2, %r71, 128;
	selp.u32 	%r73, 1, 0, %p2;
	add.s32 	%r74, %r71, %r73;
	sub.s32 	%r75, %r72, %r74;
	div.u32 	%r76, %r75, %r1;
	add.s32 	%r4, %r76, %r73;
	and.b32  	%r77, %r4, 3;
	setp.eq.s32 	%p3, %r77, 3;
	mov.u32 	%r136, %r151;
	@%p3 bra 	$L__BB0_4;
	add.s32 	%r78, %r4, 1;
	and.b32  	%r79, %r78, 3;
	shl.b32 	%r80, %r151, 2;
	mov.u32 	%r81, _ZZ12histo_kernelPijPjE7histo_s;
	add.s32 	%r133, %r81, %r80;
	shl.b32 	%r6, %r1, 2;
	neg.s32 	%r132, %r79;
	mad.lo.s32 	%r136, %r1, %r79, %r151;
$L__BB0_3:
	.pragma "nounroll";
	mov.b32 	%r82, 0;
	st.shared.u32 	[%r133], %r82;
	add.s32 	%r133, %r133, %r6;
	add.s32 	%r132, %r132, 1;
	setp.ne.s32 	%p4, %r132, 0;
	@%p4 bra 	$L__BB0_3;
$L__BB0_4:
	setp.lt.u32 	%p5, %r4, 3;
	@%p5 bra 	$L__BB0_7;
	shl.b32 	%r14, %r1, 2;
	shl.b32 	%r83, %r136, 2;
	mov.u32 	%r84, _ZZ12histo_kernelPijPjE7histo_s;
	add.s32 	%r135, %r84, %r83;
	shl.b32 	%r16, %r1, 4;
	shl.b32 	%r17, %r1, 3;
	mul.lo.s32 	%r18, %r1, 12;
$L__BB0_6:
	mov.b32 	%r85, 0;
	st.shared.u32 	[%r135], %r85;
	add.s32 	%r86, %r135, %r14;
	st.shared.u32 	[%r86], %r85;
	add.s32 	%r87, %r135, %r17;
	st.shared.u32 	[%r87], %r85;
	add.s32 	%r88, %r135, %r18;
	st.shared.u32 	[%r88], %r85;
	add.s32 	%r136, %r136, %r14;
	add.s32 	%r135, %r135, %r16;
	setp.lt.u32 	%p6, %r136, 128;
	@%p6 bra 	$L__BB0_6;
$L__BB0_7:
	bar.sync 	0;
	setp.ge.u32 	%p7, %r137, %r69;
	mov.b32 	%r138, -1;
	mov.b32 	%r139, 0;
	@%p7 bra 	$L__BB0_14;
	mov.u32 	%r93, %nctaid.x;
	mul.lo.s32 	%r23, %r1, %r93;
	cvta.to.global.u64 	%rd2, %rd7;
	mov.b32 	%r139, 0;
	mov.b32 	%r138, -1;
$L__BB0_9:
	mov.u32 	%r26, %r139;
	mov.u32 	%r25, %r138;
	mul.wide.u32 	%rd9, %r137, 4;
	add.s64 	%rd10, %rd2, %rd9;
	ld.global.u32 	%r94, [%rd10];
	shr.s32 	%r95, %r94, 31;
	shr.u32 	%r96, %r95, 25;
	add.s32 	%r97, %r94, %r96;
	and.b32  	%r98, %r97, -128;
	sub.s32 	%r138, %r94, %r98;
	setp.ne.s32 	%p8, %r138, %r25;
	@%p8 bra 	$L__BB0_11;
	add.s32 	%r139, %r26, 1;
	mov.u32 	%r138, %r25;
	bra.uni 	$L__BB0_13;
$L__BB0_11:
	setp.eq.s32 	%p9, %r26, 0;
	mov.b32 	%r139, 1;
	@%p9 bra 	$L__BB0_13;
	shl.b32 	%r101, %r25, 2;
	mov.u32 	%r102, _ZZ12histo_kernelPijPjE7histo_s;
	add.s32 	%r103, %r102, %r101;
	atom.shared.add.u32 	%r104, [%r103], %r26;
$L__BB0_13:
	add.s32 	%r137, %r137, %r23;
	setp.lt.u32 	%p10, %r137, %r69;
	@%p10 bra 	$L__BB0_9;
$L__BB0_14:
	setp.eq.s32 	%p11, %r139, 0;
	@%p11 bra 	$L__BB0_16;
	shl.b32 	%r105, %r138, 2;
	mov.u32 	%r106, _ZZ12histo_kernelPijPjE7histo_s;
	add.s32 	%r107, %r106, %r105;
	atom.shared.add.u32 	%r108, [%r107], %r139;
$L__BB0_16:
	setp.gt.u32 	%p12, %r151, 127;
	bar.sync 	0;
	@%p12 bra 	$L__BB0_33;
	add.s32 	%r109, %r151, %r1;
	max.u32 	%r110, %r109, 128;
	setp.lt.u32 	%p13, %r109, 128;
	selp.u32 	%r111, 1, 0, %p13;
	add.s32 	%r112, %r109, %r111;
	sub.s32 	%r113, %r110, %r112;
	div.u32 	%r114, %r113, %r1;
	add.s32 	%r34, %r114, %r111;
	and.b32  	%r115, %r34, 3;
	setp.eq.s32 	%p14, %r115, 3;
	@%p14 bra 	$L__BB0_22;
	add.s32 	%r116, %r34, 1;
	and.b32  	%r117, %r116, 3;
	mul.wide.u32 	%rd11, %r151, 4;
	add.s64 	%rd20, %rd1, %rd11;
	mul.wide.u32 	%rd4, %r1, 4;
	shl.b32 	%r118, %r151, 2;
	mov.u32 	%r119, _ZZ12histo_kernelPijPjE7histo_s;
	add.s32 	%r145, %r119, %r118;
	shl.b32 	%r36, %r1, 2;
	neg.s32 	%r144, %r117;
	mad.lo.s32 	%r151, %r1, %r117, %r151;
$L__BB0_19:
	.pragma "nounroll";
	ld.shared.u32 	%r41, [%r145];
	setp.eq.s32 	%p15, %r41, 0;
	@%p15 bra 	$L__BB0_21;
	atom.global.add.u32 	%r120, [%rd20], %r41;
$L__BB0_21:
	add.s64 	%rd20, %rd20, %rd4;
	add.s32 	%r145, %r145, %r36;
	add.s32 	%r144, %r144, 1;
	setp.ne.s32 	%p16, %r144, 0;
	@%p16 bra 	$L__BB0_19;
$L__BB0_22:
	setp.lt.u32 	%p17, %r34, 3;
	@%p17 bra 	$L__BB0_33;
	shl.b32 	%r121, %r1, 1;
	add.s32 	%r150, %r151, %r121;
	shl.b32 	%r46, %r1, 2;
	mad.lo.s32 	%r149, %r1, 3, %r151;
	add.s32 	%r148, %r1, %r151;
	shl.b32 	%r122, %r151, 2;
	mov.u32 	%r123, _ZZ12histo_kernelPijPjE7histo_s;
	add.s32 	%r147, %r123, %r122;
	shl.b32 	%r50, %r1, 4;
	shl.b32 	%r51, %r1, 3;
	mul.lo.s32 	%r52, %r1, 12;
$L__BB0_24:
	ld.shared.u32 	%r58, [%r147];
	setp.eq.s32 	%p18, %r58, 0;
	@%p18 bra 	$L__BB0_26;
	mul.wide.u32 	%rd12, %r151, 4;
	add.s64 	%rd13, %rd1, %rd12;
	atom.global.add.u32 	%r124, [%rd13], %r58;
$L__BB0_26:
	add.s32 	%r125, %r147, %r46;
	ld.shared.u32 	%r59, [%r125];
	setp.eq.s32 	%p19, %r59, 0;
	@%p19 bra 	$L__BB0_28;
	mul.wide.u32 	%rd14, %r148, 4;
	add.s64 	%rd15, %rd1, %rd14;
	atom.global.add.u32 	%r126, [%rd15], %r59;
$L__BB0_28:
	add.s32 	%r60, %r151, %r1;
	add.s32 	%r127, %r147, %r51;
	ld.shared.u32 	%r61, [%r127];
	setp.eq.s32 	%p20, %r61, 0;
	@%p20 bra 	$L__BB0_30;
	mul.wide.u32 	%rd16, %r150, 4;
	add.s64 	%rd17, %rd1, %rd16;
	atom.global.add.u32 	%r128, [%rd17], %r61;
$L__BB0_30:
	add.s32 	%r62, %r60, %r1;
	add.s32 	%r129, %r147, %r52;
	ld.shared.u32 	%r63, [%r129];
	setp.eq.s32 	%p21, %r63, 0;
	@%p21 bra 	$L__BB0_32;
	mul.wide.u32 	%rd18, %r149, 4;
	add.s64 	%rd19, %rd1, %rd18;
	atom.global.add.u32 	%r130, [%rd19], %r63;
$L__BB0_32:
	add.s32 	%r131, %r62, %r1;
	add.s32 	%r151, %r131, %r1;
	add.s32 	%r150, %r150, %r46;
	add.s32 	%r149, %r149, %r46;
	add.s32 	%r148, %r148, %r46;
	add.s32 	%r147, %r147, %r50;
	setp.lt.u32 	%p22, %r151, 128;
	@%p22 bra 	$L__BB0_24;
$L__BB0_33:
	ret;

}


// ===== COMPILED SASS (sm_100) =====

	.target	sm_100

	.elftype	@"ET_EXEC"


//--------------------- .note.nv.tkinfo           --------------------------
	.section	.note.nv.tkinfo,"",@"SHT_NOTE"
	.sectionflags	@"SHF_NOTE_NV_TKINFO"
	.tkinfo
        /*0018*/ 	.word	0x00000002
        /*0030*/ 	.string	""
        /*0030*/ 	.string	"ptxas"
        /*0030*/ 	.string	"Cuda compilation tools, release 13.0, V13.0.88"
        /*0030*/ 	.string	"Build cuda_13.0.r13.0/compiler.36424714_0"
        /*0030*/ 	.string	"-arch sm_100 -m 64 "



//--------------------- .note.nv.cuinfo           --------------------------
	.section	.note.nv.cuinfo,"",@"SHT_NOTE"
	.sectionflags	@"SHF_NOTE_NV_CUINFO"
        /*0018*/ 	.short	0x0002
        /*001a*/ 	.short	0x0064
        /*001c*/ 	.short	0x0082
	.zero		2


//--------------------- .nv.info                  --------------------------
	.section	.nv.info,"",@"SHT_CUDA_INFO"
	.align	4


	//----- nvinfo : EIATTR_REGCOUNT
	.align		4
        /*0000*/ 	.byte	0x04, 0x2f
        /*0002*/ 	.short	(.L_1 - .L_0)
	.align		4
.L_0:
        /*0004*/ 	.word	index@(_Z12histo_kernelPijPj)
        /*0008*/ 	.word	0x0000001a


	//----- nvinfo : EIATTR_FRAME_SIZE
	.align		4
.L_1:
        /*000c*/ 	.byte	0x04, 0x11
        /*000e*/ 	.short	(.L_3 - .L_2)
	.align		4
.L_2:
        /*0010*/ 	.word	index@(_Z12histo_kernelPijPj)
        /*0014*/ 	.word	0x00000000


	//----- nvinfo : EIATTR_MIN_STACK_SIZE
	.align		4
.L_3:
        /*0018*/ 	.byte	0x04, 0x12
        /*001a*/ 	.short	(.L_5 - .L_4)
	.align		4
.L_4:
        /*001c*/ 	.word	index@(_Z12histo_kernelPijPj)
        /*0020*/ 	.word	0x00000000
.L_5:


//--------------------- .nv.compat                --------------------------
	.section	.nv.compat,"",@"SHT_CUDA_COMPAT_INFO"
	.align	4
        /*0000*/ 	.byte	0x02, 0x09, 0x00, 0x00, 0x02, 0x02, 0x01, 0x00, 0x02, 0x05, 0x05, 0x00, 0x03, 0x07, 0x01, 0x01
        /*0010*/ 	.byte	0x02, 0x03, 0x00, 0x00, 0x02, 0x06, 0x01, 0x00, 0x04, 0x0b, 0x08, 0x00, 0x09, 0x00, 0x00, 0x00
        /*0020*/ 	.byte	0x00, 0x00, 0x00, 0x00


//--------------------- .nv.info._Z12histo_kernelPijPj --------------------------
	.section	.nv.info._Z12histo_kernelPijPj,"",@"SHT_CUDA_INFO"
	.sectionflags	@""
	.align	4


	//----- nvinfo : EIATTR_CUDA_API_VERSION
	.align		4
        /*0000*/ 	.byte	0x04, 0x37
        /*0002*/ 	.short	(.L_7 - .L_6)
.L_6:
        /*0004*/ 	.word	0x00000082


	//----- nvinfo : EIATTR_KPARAM_INFO
	.align		4
.L_7:
        /*0008*/ 	.byte	0x04, 0x17
        /*000a*/ 	.short	(.L_9 - .L_8)
.L_8:
        /*000c*/ 	.word	0x00000000
        /*0010*/ 	.short	0x0002
        /*0012*/ 	.short	0x0010
        /*0014*/ 	.byte	0x00, 0xf5, 0x21, 0x00


	//----- nvinfo : EIATTR_KPARAM_INFO
	.align		4
.L_9:
        /*0018*/ 	.byte	0x04, 0x17
        /*001a*/ 	.short	(.L_11 - .L_10)
.L_10:
        /*001c*/ 	.word	0x00000000
        /*0020*/ 	.short	0x0001
        /*0022*/ 	.short	0x0008
        /*0024*/ 	.byte	0x00, 0xf0, 0x11, 0x00


	//----- nvinfo : EIATTR_KPARAM_INFO
	.align		4
.L_11:
        /*0028*/ 	.byte	0x04, 0x17
        /*002a*/ 	.short	(.L_13 - .L_12)
.L_12:
        /*002c*/ 	.word	0x00000000
        /*0030*/ 	.short	0x0000
        /*0032*/ 	.short	0x0000
        /*0034*/ 	.byte	0x00, 0xf5, 0x21, 0x00


	//----- nvinfo : EIATTR_SPARSE_MMA_MASK
	.align		4
.L_13:
        /*0038*/ 	.byte	0x03, 0x50
        /*003a*/ 	.short	0x0000


	//----- nvinfo : EIATTR_MAXREG_COUNT
	.align		4
        /*003c*/ 	.byte	0x03, 0x1b
        /*003e*/ 	.short	0x00ff


	//----- nvinfo : EIATTR_NUM_BARRIERS
	.align		4
        /*0040*/ 	.byte	0x02, 0x4c
        /*0042*/ 	.byte	0x01
	.zero		1


	//----- nvinfo : EIATTR_MERCURY_ISA_VERSION
	.align		4
        /*0044*/ 	.byte	0x03, 0x5f
        /*0046*/ 	.short	0x0101


	//----- nvinfo : EIATTR_VRC_CTA_INIT_COUNT
	.align		4
        /*0048*/ 	.byte	0x02, 0x4a
	.zero		1
	.zero		1


	//----- nvinfo : EIATTR_EXIT_INSTR_OFFSETS
	.align		4
        /*004c*/ 	.byte	0x04, 0x1c
        /*004e*/ 	.short	(.L_15 - .L_14)


	//   ....[0]....
.L_14:
        /*0050*/ 	.word	0x00000790


	//   ....[1]....
        /*0054*/ 	.word	0x00000ad0


	//   ....[2]....
        /*0058*/ 	.word	0x00000dd0


	//----- nvinfo : EIATTR_CRS_STACK_SIZE
	.align		4
.L_15:
        /*005c*/ 	.byte	0x04, 0x1e
        /*005e*/ 	.short	(.L_17 - .L_16)
.L_16:
        /*0060*/ 	.word	0x00000000


	//----- nvinfo : EIATTR_CBANK_PARAM_SIZE
	.align		4
.L_17:
        /*0064*/ 	.byte	0x03, 0x19
        /*0066*/ 	.short	0x0018


	//----- nvinfo : EIATTR_PARAM_CBANK
	.align		4
        /*0068*/ 	.byte	0x04, 0x0a
        /*006a*/ 	.short	(.L_19 - .L_18)
	.align		4
.L_18:
        /*006c*/ 	.word	index@(.nv.constant0._Z12histo_kernelPijPj)
        /*0070*/ 	.short	0x0380
        /*0072*/ 	.short	0x0018


	//----- nvinfo : EIATTR_SW_WAR
	.align		4
.L_19:
        /*0074*/ 	.byte	0x04, 0x36
        /*0076*/ 	.short	(.L_21 - .L_20)
.L_20:
        /*0078*/ 	.word	0x00000008
.L_21:


//--------------------- .nv.callgraph             --------------------------
	.section	.nv.callgraph,"",@"SHT_CUDA_CALLGRAPH"
	.align	4
	.sectionentsize	8
	.align		4
        /*0000*/ 	.word	0x00000000
	.align		4
        /*0004*/ 	.word	0xffffffff
	.align		4
        /*0008*/ 	.word	0x00000000
	.align		4
        /*000c*/ 	.word	0xfffffffe
	.align		4
        /*0010*/ 	.word	0x00000000
	.align		4
        /*0014*/ 	.word	0xfffffffd
	.align		4
        /*0018*/ 	.word	0x00000000
	.align		4
        /*001c*/ 	.word	0xfffffffc


//--------------------- .text._Z12histo_kernelPijPj --------------------------
	.section	.text._Z12histo_kernelPijPj,"ax",@progbits
	.align	128
        .global         _Z12histo_kernelPijPj
        .type           _Z12histo_kernelPijPj,@function
        .size           _Z12histo_kernelPijPj,(.L_x_28 - _Z12histo_kernelPijPj)
        .other          _Z12histo_kernelPijPj,@"STO_CUDA_ENTRY STV_DEFAULT"
_Z12histo_kernelPijPj:
.text._Z12histo_kernelPijPj:
[----:B------:R-:W-:Y:S01]  /*0000*/  LDC R1, c[0x0][0x37c] ;  /* 0x0000df00ff017b82 */ /* 0x000fe20000000800 */
[----:B------:R-:W0:Y:S07]  /*0010*/  S2R R3, SR_TID.X ;  /* 0x0000000000037919 */ /* 0x000e2e0000002100 */
[----:B------:R-:W1:Y:S01]  /*0020*/  S2UR UR4, SR_CTAID.X ;  /* 0x00000000000479c3 */ /* 0x000e620000002500 */
[----:B------:R-:W-:Y:S07]  /*0030*/  BSSY.RECONVERGENT B0, `(.L_x_0) ;  /* 0x0000041000007945 */ /* 0x000fee0003800200 */
[----:B------:R-:W1:Y:S01]  /*0040*/  LDC R0, c[0x0][0x360] ;  /* 0x0000d800ff007b82 */ /* 0x000e620000000800 */
[----:B0-----:R-:W-:Y:S01]  /*0050*/  ISETP.GT.U32.AND P0, PT, R3, 0x7f, PT ;  /* 0x0000007f0300780c */ /* 0x001fe20003f04070 */
[----:B-1----:R-:W-:-:S12]  /*0060*/  IMAD R2, R0, UR4, R3 ;  /* 0x0000000400027c24 */ /* 0x002fd8000f8e0203 */
[----:B------:R-:W-:Y:S05]  /*0070*/  @P0 BRA `(.L_x_1) ;  /* 0x0000000000f00947 */ /* 0x000fea0003800000 */
[----:B------:R-:W0:Y:S01]  /*0080*/  I2F.U32.RP R9, R0 ;  /* 0x0000000000097306 */ /* 0x000e220000209000 */
[----:B------:R-:W-:Y:S01]  /*0090*/  IMAD.IADD R6, R3, 0x1, R0 ;  /* 0x0000000103067824 */ /* 0x000fe200078e0200 */
[----:B------:R-:W-:Y:S01]  /*00a0*/  ISETP.NE.U32.AND P2, PT, R0, RZ, PT ;  /* 0x000000ff0000720c */ /* 0x000fe20003f45070 */
[----:B------:R-:W-:Y:S03]  /*00b0*/  BSSY.RECONVERGENT B1, `(.L_x_2) ;  /* 0x0000028000017945 */ /* 0x000fe60003800200 */
[C---:B------:R-:W-:Y:S02]  /*00c0*/  ISETP.GE.U32.AND P0, PT, R6.reuse, 0x80, PT ;  /* 0x000000800600780c */ /* 0x040fe40003f06070 */
[----:B------:R-:W-:Y:S02]  /*00d0*/  VIMNMX.U32 R7, PT, PT, R6, 0x80, !PT ;  /* 0x0000008006077848 */ /* 0x000fe40007fe0000 */
[----:B------:R-:W-:-:S04]  /*00e0*/  SEL R8, RZ, 0x1, P0 ;  /* 0x00000001ff087807 */ /* 0x000fc80000000000 */
[----:B------:R-:W-:Y:S01]  /*00f0*/  IADD3 R7, PT, PT, R7, -R6, -R8 ;  /* 0x8000000607077210 */ /* 0x000fe20007ffe808 */
[----:B0-----:R-:W0:Y:S02]  /*0100*/  MUFU.RCP R9, R9 ;  /* 0x0000000900097308 */ /* 0x001e240000001000 */
[----:B0-----:R-:W-:-:S06]  /*0110*/  VIADD R4, R9, 0xffffffe ;  /* 0x0ffffffe09047836 */ /* 0x001fcc0000000000 */
[----:B------:R0:W1:Y:S02]  /*0120*/  F2I.FTZ.U32.TRUNC.NTZ R5, R4 ;  /* 0x0000000400057305 */ /* 0x000064000021f000 */
[----:B0-----:R-:W-:Y:S02]  /*0130*/  IMAD.MOV.U32 R4, RZ, RZ, RZ ;  /* 0x000000ffff047224 */ /* 0x001fe400078e00ff */
[----:B-1----:R-:W-:-:S04]  /*0140*/  IMAD.MOV R11, RZ, RZ, -R5 ;  /* 0x000000ffff0b7224 */ /* 0x002fc800078e0a05 */
[----:B------:R-:W-:-:S04]  /*0150*/  IMAD R11, R11, R0, RZ ;  /* 0x000000000b0b7224 */ /* 0x000fc800078e02ff */
[----:B------:R-:W-:-:S06]  /*0160*/  IMAD.HI.U32 R10, R5, R11, R4 ;  /* 0x0000000b050a7227 */ /* 0x000fcc00078e0004 */
[----:B------:R-:W-:-:S05]  /*0170*/  IMAD.HI.U32 R5, R10, R7, RZ ;  /* 0x000000070a057227 */ /* 0x000fca00078e00ff */
[----:B------:R-:W-:-:S05]  /*0180*/  IADD3 R4, PT, PT, -R5, RZ, RZ ;  /* 0x000000ff05047210 */ /* 0x000fca0007ffe1ff */
[----:B------:R-:W-:-:S05]  /*0190*/  IMAD R7, R0, R4, R7 ;  /* 0x0000000400077224 */ /* 0x000fca00078e0207 */
[----:B------:R-:W-:-:S13]  /*01a0*/  ISETP.GE.U32.AND P0, PT, R7, R0, PT ;  /* 0x000000000700720c */ /* 0x000fda0003f06070 */
[----:B------:R-:W-:Y:S02]  /*01b0*/  @P0 IMAD.IADD R7, R7, 0x1, -R0 ;  /* 0x0000000107070824 */ /* 0x000fe400078e0a00 */
[----:B------:R-:W-:-:S03]  /*01c0*/  @P0 VIADD R5, R5, 0x1 ;  /* 0x0000000105050836 */ /* 0x000fc60000000000 */
[----:B------:R-:W-:-:S13]  /*01d0*/  ISETP.GE.U32.AND P1, PT, R7, R0, PT ;  /* 0x000000000700720c */ /* 0x000fda0003f26070 */
[----:B------:R-:W-:Y:S01]  /*01e0*/  @P1 VIADD R5, R5, 0x1 ;  /* 0x0000000105051836 */ /* 0x000fe20000000000 */
[----:B------:R-:W-:-:S04]  /*01f0*/  @!P2 LOP3.LUT R5, RZ, R0, RZ, 0x33, !PT ;  /* 0x00000000ff05a212 */ /* 0x000fc800078e33ff */
[----:B------:R-:W-:-:S04]  /*0200*/  IADD3 R4, PT, PT, R8, R5, RZ ;  /* 0x0000000508047210 */ /* 0x000fc80007ffe0ff */
[C---:B------:R-:W-:Y:S02]  /*0210*/  LOP3.LUT R5, R4.reuse, 0x3, RZ, 0xc0, !PT ;  /* 0x0000000304057812 */ /* 0x040fe400078ec0ff */
[----:B------:R-:W-:Y:S02]  /*0220*/  ISETP.GE.U32.AND P1, PT, R4, 0x3, PT ;  /* 0x000000030400780c */ /* 0x000fe40003f26070 */
[----:B------:R-:W-:Y:S01]  /*0230*/  ISETP.NE.AND P0, PT, R5, 0x3, PT ;  /* 0x000000030500780c */ /* 0x000fe20003f05270 */
[----:B------:R-:W-:-:S12]  /*0240*/  IMAD.MOV.U32 R5, RZ, RZ, R3 ;  /* 0x000000ffff057224 */ /* 0x000fd800078e0003 */
[----:B------:R-:W-:Y:S05]  /*0250*/  @!P0 BRA `(.L_x_3) ;  /* 0x0000000000348947 */ /* 0x000fea0003800000 */
[----:B------:R-:W0:Y:S01]  /*0260*/  S2UR UR5, SR_CgaCtaId ;  /* 0x00000000000579c3 */ /* 0x000e220000008800 */
[----:B------:R-:W-:Y:S01]  /*0270*/  VIADD R4, R4, 0x1 ;  /* 0x0000000104047836 */ /* 0x000fe20000000000 */
[----:B------:R-:W-:-:S04]  /*0280*/  UMOV UR4, 0x400 ;  /* 0x0000040000047882 */ /* 0x000fc80000000000 */
[----:B------:R-:W-:-:S05]  /*0290*/  LOP3.LUT R4, R4, 0x3, RZ, 0xc0, !PT ;  /* 0x0000000304047812 */ /* 0x000fca00078ec0ff */
[----:B------:R-:W-:Y:S02]  /*02a0*/  IMAD R5, R4, R0, R3 ;  /* 0x0000000004057224 */ /* 0x000fe400078e0203 */
[----:B------:R-:W-:Y:S01]  /*02b0*/  IMAD.MOV R4, RZ, RZ, -R4 ;  /* 0x000000ffff047224 */ /* 0x000fe200078e0a04 */
[----:B0-----:R-:W-:-:S06]  /*02c0*/  ULEA UR4, UR5, UR4, 0x18 ;  /* 0x0000000405047291 */ /* 0x001fcc000f8ec0ff */
[----:B------:R-:W-:-:S07]  /*02d0*/  LEA R7, R3, UR4, 0x2 ;  /* 0x0000000403077c11 */ /* 0x000fce000f8e10ff */
.L_x_4:
[----:B------:R-:W-:Y:S01]  /*02e0*/  IADD3 R4, PT, PT, R4, 0x1, RZ ;  /* 0x0000000104047810 */ /* 0x000fe20007ffe0ff */
[----:B------:R0:W-:Y:S03]  /*02f0*/  STS [R7], RZ ;  /* 0x000000ff07007388 */ /* 0x0001e60000000800 */
[----:B------:R-:W-:Y:S01]  /*0300*/  ISETP.NE.AND P0, PT, R4, RZ, PT ;  /* 0x000000ff0400720c */ /* 0x000fe20003f05270 */
[----:B0-----:R-:W-:-:S12]  /*0310*/  IMAD R7, R0, 0x4, R7 ;  /* 0x0000000400077824 */ /* 0x001fd800078e0207 */
[----:B------:R-:W-:Y:S05]  /*0320*/  @P0 BRA `(.L_x_4) ;  /* 0xfffffffc00ec0947 */ /* 0x000fea000383ffff */
.L_x_3:
[----:B------:R-:W-:Y:S05]  /*0330*/  BSYNC.RECONVERGENT B1 ;  /* 0x0000000000017941 */ /* 0x000fea0003800200 */
.L_x_2:
[----:B------:R-:W-:Y:S05]  /*0340*/  @!P1 BRA `(.L_x_1) ;  /* 0x00000000003c9947 */ /* 0x000fea0003800000 */
[----:B------:R-:W0:Y:S01]  /*0350*/  S2UR UR5, SR_CgaCtaId ;  /* 0x00000000000579c3 */ /* 0x000e220000008800 */
[----:B------:R-:W-:Y:S02]  /*0360*/  UMOV UR4, 0x400 ;  /* 0x0000040000047882 */ /* 0x000fe40000000000 */
[----:B0-----:R-:W-:-:S06]  /*0370*/  ULEA UR4, UR5, UR4, 0x18 ;  /* 0x0000000405047291 */ /* 0x001fcc000f8ec0ff */
[----:B------:R-:W-:-:S07]  /*0380*/  LEA R7, R5, UR4, 0x2 ;  /* 0x0000000405077c11 */ /* 0x000fce000f8e10ff */
.L_x_5:
[C-C-:B-1----:R-:W-:Y:S01]  /*0390*/  IMAD R4, R0.reuse, 0x4, R7.reuse ;  /* 0x0000000400047824 */ /* 0x142fe200078e0207 */
[----:B------:R0:W-:Y:S01]  /*03a0*/  STS [R7], RZ ;  /* 0x000000ff07007388 */ /* 0x0001e20000000800 */
[C-C-:B------:R-:W-:Y:S01]  /*03b0*/  IMAD R6, R0.reuse, 0x8, R7.reuse ;  /* 0x0000000800067824 */ /* 0x140fe200078e0207 */
[C---:B------:R-:W-:Y:S01]  /*03c0*/  LEA R5, R0.reuse, R5, 0x2 ;  /* 0x0000000500057211 */ /* 0x040fe200078e10ff */
[C-C-:B------:R-:W-:Y:S01]  /*03d0*/  IMAD R8, R0.reuse, 0xc, R7.reuse ;  /* 0x0000000c00087824 */ /* 0x140fe200078e0207 */
[----:B------:R1:W-:Y:S02]  /*03e0*/  STS [R4], RZ ;  /* 0x000000ff04007388 */ /* 0x0003e40000000800 */
[----:B------:R-:W-:Y:S02]  /*03f0*/  ISETP.GE.U32.AND P0, PT, R5, 0x80, PT ;  /* 0x000000800500780c */ /* 0x000fe40003f06070 */
[----:B------:R1:W-:Y:S01]  /*0400*/  STS [R6], RZ ;  /* 0x000000ff06007388 */ /* 0x0003e20000000800 */
[----:B0-----:R-:W-:-:S03]  /*0410*/  IMAD R7, R0, 0x10, R7 ;  /* 0x0000001000077824 */ /* 0x001fc600078e0207 */
[----:B------:R1:W-:Y:S07]  /*0420*/  STS [R8], RZ ;  /* 0x000000ff08007388 */ /* 0x0003ee0000000800 */
[----:B------:R-:W-:Y:S05]  /*0430*/  @!P0 BRA `(.L_x_5) ;  /* 0xfffffffc00d48947 */ /* 0x000fea000383ffff */
.L_x_1:
[----:B------:R-:W-:Y:S05]  /*0440*/  BSYNC.RECONVERGENT B0 ;  /* 0x0000000000007941 */ /* 0x000fea0003800200 */
.L_x_0:
[----:B------:R-:W0:Y:S01]  /*0450*/  LDCU UR4, c[0x0][0x388] ;  /* 0x00007100ff0477ac */ /* 0x000e220008000800 */
[----:B------:R-:W-:Y:S01]  /*0460*/  BSSY.RECONVERGENT B0, `(.L_x_6) ;  /* 0x0000027000007945 */ /* 0x000fe20003800200 */
[----:B-1----:R-:W-:Y:S01]  /*0470*/  IMAD.MOV.U32 R8, RZ, RZ, -0x1 ;  /* 0xffffffffff087424 */ /* 0x002fe200078e00ff */
[----:B------:R-:W1:Y:S01]  /*0480*/  LDCU.64 UR6, c[0x0][0x358] ;  /* 0x00006b00ff0677ac */ /* 0x000e620008000a00 */
[----:B------:R-:W-:Y:S01]  /*0490*/  IMAD.MOV.U32 R9, RZ, RZ, RZ ;  /* 0x000000ffff097224 */ /* 0x000fe200078e00ff */
[----:B------:R-:W2:Y:S01]  /*04a0*/  LDCU UR8, c[0x0][0x388] ;  /* 0x00007100ff0877ac */ /* 0x000ea20008000800 */
[----:B------:R-:W-:Y:S01]  /*04b0*/  BAR.SYNC.DEFER_BLOCKING 0x0 ;  /* 0x0000000000007b1d */ /* 0x000fe20000010000 */
[----:B0-----:R-:W-:-:S13]  /*04c0*/  ISETP.GE.U32.AND P0, PT, R2, UR4, PT ;  /* 0x0000000402007c0c */ /* 0x001fda000bf06070 */
[----:B-12---:R-:W-:Y:S05]  /*04d0*/  @P0 BRA `(.L_x_7) ;  /* 0x00000000007c0947 */ /* 0x006fea0003800000 */
[----:B------:R-:W0:Y:S01]  /*04e0*/  LDC.64 R4, c[0x0][0x380] ;  /* 0x0000e000ff047b82 */ /* 0x000e220000000a00 */
[----:B------:R-:W1:Y:S01]  /*04f0*/  LDCU UR4, c[0x0][0x370] ;  /* 0x00006e00ff0477ac */ /* 0x000e620008000800 */
[----:B------:R-:W-:Y:S02]  /*0500*/  HFMA2 R9, -RZ, RZ, 0, 0 ;  /* 0x00000000ff097431 */ /* 0x000fe400000001ff */
[----:B------:R-:W-:Y:S02]  /*0510*/  IMAD.MOV.U32 R8, RZ, RZ, -0x1 ;  /* 0xffffffffff087424 */ /* 0x000fe400078e00ff */
[----:B-1----:R-:W-:-:S07]  /*0520*/  IMAD R11, R0, UR4, RZ ;  /* 0x00000004000b7c24 */ /* 0x002fce000f8e02ff */
.L_x_10:
[----:B0-----:R-:W-:-:S06]  /*0530*/  IMAD.WIDE.U32 R6, R2, 0x4, R4 ;  /* 0x0000000402067825 */ /* 0x001fcc00078e0004 */
[----:B------:R-:W2:Y:S01]  /*0540*/  LDG.E R6, desc[UR6][R6.64] ;  /* 0x0000000606067981 */ /* 0x000ea2000c1e1900 */
[----:B------:R-:W-:Y:S01]  /*0550*/  IMAD.IADD R2, R11, 0x1, R2 ;  /* 0x000000010b027824 */ /* 0x000fe200078e0202 */
[----:B------:R-:W-:Y:S01]  /*0560*/  BSSY.RECONVERGENT B1, `(.L_x_8) ;  /* 0x0000014000017945 */ /* 0x000fe20003800200 */
[----:B------:R-:W-:Y:S01]  /*0570*/  MOV R10, R8 ;  /* 0x00000008000a7202 */ /* 0x000fe20000000f00 */
[----:B------:R-:W-:Y:S02]  /*0580*/  IMAD.MOV.U32 R15, RZ, RZ, R9 ;  /* 0x000000ffff0f7224 */ /* 0x000fe400078e0009 */
[----:B------:R-:W-:Y:S02]  /*0590*/  ISETP.GE.U32.AND P2, PT, R2, UR8, PT ;  /* 0x0000000802007c0c */ /* 0x000fe4000bf46070 */
[----:B--2---:R-:W-:-:S04]  /*05a0*/  SHF.R.S32.HI R13, RZ, 0x1f, R6 ;  /* 0x0000001fff0d7819 */ /* 0x004fc80000011406 */
[----:B------:R-:W-:-:S04]  /*05b0*/  LEA.HI R13, R13, R6, RZ, 0x7 ;  /* 0x000000060d0d7211 */ /* 0x000fc800078f38ff */
[----:B------:R-:W-:-:S05]  /*05c0*/  LOP3.LUT R13, R13, 0xffffff80, RZ, 0xc0, !PT ;  /* 0xffffff800d0d7812 */ /* 0x000fca00078ec0ff */
[----:B------:R-:W-:-:S05]  /*05d0*/  IMAD.IADD R13, R6, 0x1, -R13 ;  /* 0x00000001060d7824 */ /* 0x000fca00078e0a0d */
[----:B------:R-:W-:Y:S01]  /*05e0*/  ISETP.NE.AND P0, PT, R13, R8, PT ;  /* 0x000000080d00720c */ /* 0x000fe20003f05270 */
[----:B------:R-:W-:-:S12]  /*05f0*/  IMAD.MOV.U32 R8, RZ, RZ, R13 ;  /* 0x000000ffff087224 */ /* 0x000fd800078e000d */
[----:B------:R-:W-:Y:S01]  /*0600*/  @!P0 VIADD R9, R9, 0x1 ;  /* 0x0000000109098836 */ /* 0x000fe20000000000 */
[----:B------:R-:W-:Y:S06]  /*0610*/  @!P0 BRA `(.L_x_9) ;  /* 0x0000000000208947 */ /* 0x000fec0003800000 */
[----:B------:R-:W-:Y:S02]  /*0620*/  ISETP.NE.AND P1, PT, R15, RZ, PT ;  /* 0x000000ff0f00720c */ /* 0x000fe40003f25270 */
[----:B------:R-:W-:-:S11]  /*0630*/  MOV R9, 0x1 ;  /* 0x0000000100097802 */ /* 0x000fd60000000f00 */
[----:B------:R-:W-:Y:S05]  /*0640*/  @!P1 BRA `(.L_x_9) ;  /* 0x0000000000149947 */ /* 0x000fea0003800000 */
[----:B------:R-:W0:Y:S01]  /*0650*/  S2UR UR5, SR_CgaCtaId ;  /* 0x00000000000579c3 */ /* 0x000e220000008800 */
[----:B------:R-:W-:Y:S02]  /*0660*/  UMOV UR4, 0x400 ;  /* 0x0000040000047882 */ /* 0x000fe40000000000 */
[----:B0-----:R-:W-:-:S06]  /*0670*/  ULEA UR4, UR5, UR4, 0x18 ;  /* 0x0000000405047291 */ /* 0x001fcc000f8ec0ff */
[----:B------:R-:W-:-:S05]  /*0680*/  LEA R6, R10, UR4, 0x2 ;  /* 0x000000040a067c11 */ /* 0x000fca000f8e10ff */
[----:B------:R0:W-:Y:S02]  /*0690*/  ATOMS.ADD RZ, [R6], R15 ;  /* 0x0000000f06ff738c */ /* 0x0001e40000000000 */
.L_x_9:
[----:B------:R-:W-:Y:S05]  /*06a0*/  BSYNC.RECONVERGENT B1 ;  /* 0x0000000000017941 */ /* 0x000fea0003800200 */
.L_x_8:
[----:B------:R-:W-:Y:S01]  /*06b0*/  @!P0 IMAD.MOV.U32 R8, RZ, RZ, R10 ;  /* 0x000000ffff088224 */ /* 0x000fe200078e000a */
[----:B------:R-:W-:Y:S06]  /*06c0*/  @!P2 BRA `(.L_x_10) ;  /* 0xfffffffc0098a947 */ /* 0x000fec000383ffff */
.L_x_7:
[----:B------:R-:W-:Y:S05]  /*06d0*/  BSYNC.RECONVERGENT B0 ;  /* 0x0000000000007941 */ /* 0x000fea0003800200 */
.L_x_6:
[----:B------:R-:W-:Y:S01]  /*06e0*/  ISETP.NE.AND P0, PT, R9, RZ, PT ;  /* 0x000000ff0900720c */ /* 0x000fe20003f05270 */
[----:B------:R-:W-:Y:S01]  /*06f0*/  BSSY.RECONVERGENT B0, `(.L_x_11) ;  /* 0x0000008000007945 */ /* 0x000fe20003800200 */
[----:B------:R-:W-:-:S11]  /*0700*/  ISETP.GT.U32.AND P1, PT, R3, 0x7f, PT ;  /* 0x0000007f0300780c */ /* 0x000fd60003f24070 */
[----:B------:R-:W-:Y:S05]  /*0710*/  @!P0 BRA `(.L_x_12) ;  /* 0x0000000000148947 */ /* 0x000fea0003800000 */
[----:B------:R-:W1:Y:S01]  /*0720*/  S2UR UR5, SR_CgaCtaId ;  /* 0x00000000000579c3 */ /* 0x000e620000008800 */
[----:B------:R-:W-:Y:S02]  /*0730*/  UMOV UR4, 0x400 ;  /* 0x0000040000047882 */ /* 0x000fe40000000000 */
[----:B-1----:R-:W-:-:S06]  /*0740*/  ULEA UR4, UR5, UR4, 0x18 ;  /* 0x0000000405047291 */ /* 0x002fcc000f8ec0ff */
[----:B------:R-:W-:-:S05]  /*0750*/  LEA R8, R8, UR4, 0x2 ;  /* 0x0000000408087c11 */ /* 0x000fca000f8e10ff */
[----:B------:R1:W-:Y:S02]  /*0760*/  ATOMS.ADD RZ, [R8], R9 ;  /* 0x0000000908ff738c */ /* 0x0003e40000000000 */
.L_x_12:
[----:B------:R-:W-:Y:S05]  /*0770*/  BSYNC.RECONVERGENT B0 ;  /* 0x0000000000007941 */ /* 0x000fea0003800200 */
.L_x_11:
[----:B------:R-:W-:Y:S06]  /*0780*/  BAR.SYNC.DEFER_BLOCKING 0x0 ;  /* 0x0000000000007b1d */ /* 0x000fec0000010000 */
[----:B------:R-:W-:Y:S05]  /*0790*/  @P1 EXIT ;  /* 0x000000000000194d */ /* 0x000fea0003800000 */
[----:B-1----:R-:W1:Y:S01]  /*07a0*/  I2F.U32.RP R8, R0 ;  /* 0x0000000000087306 */ /* 0x002e620000209000 */
[----:B------:R-:W-:Y:S01]  /*07b0*/  IADD3 R2, PT, PT, R3, R0, RZ ;  /* 0x0000000003027210 */ /* 0x000fe20007ffe0ff */
[----:B------:R-:W-:Y:S01]  /*07c0*/  BSSY.RECONVERGENT B0, `(.L_x_13) ;  /* 0x000002f000007945 */ /* 0x000fe20003800200 */
[----:B------:R-:W-:Y:S02]  /*07d0*/  ISETP.NE.U32.AND P2, PT, R0, RZ, PT ;  /* 0x000000ff0000720c */ /* 0x000fe40003f45070 */
[C---:B------:R-:W-:Y:S02]  /*07e0*/  ISETP.GE.U32.AND P0, PT, R2.reuse, 0x80, PT ;  /* 0x000000800200780c */ /* 0x040fe40003f06070 */
[----:B------:R-:W-:Y:S02]  /*07f0*/  VIMNMX.U32 R7, PT, PT, R2, 0x80, !PT ;  /* 0x0000008002077848 */ /* 0x000fe40007fe0000 */
[----:B0-----:R-:W-:-:S04]  /*0800*/  SEL R6, RZ, 0x1, P0 ;  /* 0x00000001ff067807 */ /* 0x001fc80000000000 */
[----:B------:R-:W-:Y:S01]  /*0810*/  IADD3 R7, PT, PT, R7, -R2, -R6 ;  /* 0x8000000207077210 */ /* 0x000fe20007ffe806 */
[----:B-1----:R-:W0:Y:S02]  /*0820*/  MUFU.RCP R8, R8 ;  /* 0x0000000800087308 */ /* 0x002e240000001000 */
[----:B0-----:R-:W-:-:S06]  /*0830*/  VIADD R4, R8, 0xffffffe ;  /* 0x0ffffffe08047836 */ /* 0x001fcc0000000000 */
[----:B------:R0:W1:Y:S02]  /*0840*/  F2I.FTZ.U32.TRUNC.NTZ R5, R4 ;  /* 0x0000000400057305 */ /* 0x000064000021f000 */
[----:B0-----:R-:W-:Y:S02]  /*0850*/  IMAD.MOV.U32 R4, RZ, RZ, RZ ;  /* 0x000000ffff047224 */ /* 0x001fe400078e00ff */
[----:B-1----:R-:W-:-:S04]  /*0860*/  IMAD.MOV R9, RZ, RZ, -R5 ;  /* 0x000000ffff097224 */ /* 0x002fc800078e0a05 */
[----:B------:R-:W-:-:S04]  /*0870*/  IMAD R9, R9, R0, RZ ;  /* 0x0000000009097224 */ /* 0x000fc800078e02ff */
[----:B------:R-:W-:-:S06]  /*0880*/  IMAD.HI.U32 R8, R5, R9, R4 ;  /* 0x0000000905087227 */ /* 0x000fcc00078e0004 */
[----:B------:R-:W-:-:S04]  /*0890*/  IMAD.HI.U32 R5, R8, R7, RZ ;  /* 0x0000000708057227 */ /* 0x000fc800078e00ff */
[----:B------:R-:W-:-:S04]  /*08a0*/  IMAD.MOV R2, RZ, RZ, -R5 ;  /* 0x000000ffff027224 */ /* 0x000fc800078e0a05 */
[----:B------:R-:W-:-:S05]  /*08b0*/  IMAD R7, R0, R2, R7 ;  /* 0x0000000200077224 */ /* 0x000fca00078e0207 */
[----:B------:R-:W-:-:S13]  /*08c0*/  ISETP.GE.U32.AND P0, PT, R7, R0, PT ;  /* 0x000000000700720c */ /* 0x000fda0003f06070 */
[----:B------:R-:W-:Y:S01]  /*08d0*/  @P0 IMAD.IADD R7, R7, 0x1, -R0 ;  /* 0x0000000107070824 */ /* 0x000fe200078e0a00 */
[----:B------:R-:W-:-:S04]  /*08e0*/  @P0 IADD3 R5, PT, PT, R5, 0x1, RZ ;  /* 0x0000000105050810 */ /* 0x000fc80007ffe0ff */
[----:B------:R-:W-:-:S13]  /*08f0*/  ISETP.GE.U32.AND P1, PT, R7, R0, PT ;  /* 0x000000000700720c */ /* 0x000fda0003f26070 */
[----:B------:R-:W-:Y:S01]  /*0900*/  @P1 VIADD R5, R5, 0x1 ;  /* 0x0000000105051836 */ /* 0x000fe20000000000 */
[----:B------:R-:W-:-:S05]  /*0910*/  @!P2 LOP3.LUT R5, RZ, R0, RZ, 0x33, !PT ;  /* 0x00000000ff05a212 */ /* 0x000fca00078e33ff */
[----:B------:R-:W-:-:S05]  /*0920*/  IMAD.IADD R8, R6, 0x1, R5 ;  /* 0x0000000106087824 */ /* 0x000fca00078e0205 */
[----:B------:R-:W-:-:S04]  /*0930*/  LOP3.LUT R2, R8, 0x3, RZ, 0xc0, !PT ;  /* 0x0000000308027812 */ /* 0x000fc800078ec0ff */
[----:B------:R-:W-:-:S13]  /*0940*/  ISETP.NE.AND P0, PT, R2, 0x3, PT ;  /* 0x000000030200780c */ /* 0x000fda0003f05270 */
[----:B------:R-:W-:Y:S05]  /*0950*/  @!P0 BRA `(.L_x_14) ;  /* 0x0000000000548947 */ /* 0x000fea0003800000 */
[----:B------:R-:W0:Y:S01]  /*0960*/  S2UR UR5, SR_CgaCtaId ;  /* 0x00000000000579c3 */ /* 0x000e220000008800 */
[----:B------:R-:W-:Y:S01]  /*0970*/  VIADD R2, R8, 0x1 ;  /* 0x0000000108027836 */ /* 0x000fe20000000000 */
[----:B------:R-:W-:-:S04]  /*0980*/  UMOV UR4, 0x400 ;  /* 0x0000040000047882 */ /* 0x000fc80000000000 */
[----:B------:R-:W-:Y:S02]  /*0990*/  LOP3.LUT R2, R2, 0x3, RZ, 0xc0, !PT ;  /* 0x0000000302027812 */ /* 0x000fe400078ec0ff */
[----:B------:R-:W1:Y:S02]  /*09a0*/  LDC.64 R4, c[0x0][0x390] ;  /* 0x0000e400ff047b82 */ /* 0x000e640000000a00 */
[----:B------:R-:W-:Y:S01]  /*09b0*/  IADD3 R6, PT, PT, -R2, RZ, RZ ;  /* 0x000000ff02067210 */ /* 0x000fe20007ffe1ff */
[----:B0-----:R-:W-:-:S06]  /*09c0*/  ULEA UR4, UR5, UR4, 0x18 ;  /* 0x0000000405047291 */ /* 0x001fcc000f8ec0ff */
[C---:B------:R-:W-:Y:S01]  /*09d0*/  LEA R7, R3.reuse, UR4, 0x2 ;  /* 0x0000000403077c11 */ /* 0x040fe2000f8e10ff */
[----:B-1----:R-:W-:-:S04]  /*09e0*/  IMAD.WIDE.U32 R4, R3, 0x4, R4 ;  /* 0x0000000403047825 */ /* 0x002fc800078e0004 */
[----:B------:R-:W-:-:S07]  /*09f0*/  IMAD R3, R2, R0, R3 ;  /* 0x0000000002037224 */ /* 0x000fce00078e0203 */
.L_x_17:
[----:B------:R-:W0:Y:S01]  /*0a00*/  LDS R9, [R7] ;  /* 0x0000000007097984 */ /* 0x000e220000000800 */
[----:B------:R-:W-:Y:S01]  /*0a10*/  VIADD R6, R6, 0x1 ;  /* 0x0000000106067836 */ /* 0x000fe20000000000 */
[----:B------:R-:W-:Y:S04]  /*0a20*/  BSSY.RECONVERGENT B1, `(.L_x_15) ;  /* 0x0000005000017945 */ /* 0x000fe80003800200 */
[----:B------:R-:W-:Y:S02]  /*0a30*/  ISETP.NE.AND P1, PT, R6, RZ, PT ;  /* 0x000000ff0600720c */ /* 0x000fe40003f25270 */
[----:B0-----:R-:W-:-:S13]  /*0a40*/  ISETP.NE.AND P0, PT, R9, RZ, PT ;  /* 0x000000ff0900720c */ /* 0x001fda0003f05270 */
[----:B------:R-:W-:Y:S05]  /*0a50*/  @!P0 BRA `(.L_x_16) ;  /* 0x0000000000048947 */ /* 0x000fea0003800000 */
[----:B------:R0:W-:Y:S02]  /*0a60*/  REDG.E.ADD.STRONG.GPU desc[UR6][R4.64], R9 ;  /* 0x000000090400798e */ /* 0x0001e4000c12e106 */
.L_x_16:
[----:B------:R-:W-:Y:S05]  /*0a70*/  BSYNC.RECONVERGENT B1 ;  /* 0x0000000000017941 */ /* 0x000fea0003800200 */
.L_x_15:
[C---:B------:R-:W-:Y:S02]  /*0a80*/  IMAD R7, R0.reuse, 0x4, R7 ;  /* 0x0000000400077824 */ /* 0x040fe400078e0207 */
[----:B0-----:R-:W-:Y:S01]  /*0a90*/  IMAD.WIDE.U32 R4, R0, 0x4, R4 ;  /* 0x0000000400047825 */ /* 0x001fe200078e0004 */
[----:B------:R-:W-:Y:S06]  /*0aa0*/  @P1 BRA `(.L_x_17) ;  /* 0xfffffffc00d41947 */ /* 0x000fec000383ffff */
.L_x_14:
[----:B------:R-:W-:Y:S05]  /*0ab0*/  BSYNC.RECONVERGENT B0 ;  /* 0x0000000000007941 */ /* 0x000fea0003800200 */
.L_x_13:
[----:B------:R-:W-:-:S13]  /*0ac0*/  ISETP.GE.U32.AND P0, PT, R8, 0x3, PT ;  /* 0x000000030800780c */ /* 0x000fda0003f06070 */
[----:B------:R-:W-:Y:S05]  /*0ad0*/  @!P0 EXIT ;  /* 0x000000000000894d */ /* 0x000fea0003800000 */
[----:B------:R-:W0:Y:S01]  /*0ae0*/  S2UR UR5, SR_CgaCtaId ;  /* 0x00000000000579c3 */ /* 0x000e220000008800 */
[----:B------:R-:W-:Y:S01]  /*0af0*/  UMOV UR4, 0x400 ;  /* 0x0000040000047882 */ /* 0x000fe20000000000 */
[C-C-:B------:R-:W-:Y:S01]  /*0b00*/  IMAD R9, R0.reuse, 0x2, R3.reuse ;  /* 0x0000000200097824 */ /* 0x140fe200078e0203 */
[----:B------:R-:W-:Y:S01]  /*0b10*/  IADD3 R13, PT, PT, R3, R0, RZ ;  /* 0x00000000030d7210 */ /* 0x000fe20007ffe0ff */
[----:B------:R-:W-:-:S04]  /*0b20*/  IMAD R11, R0, 0x3, R3 ;  /* 0x00000003000b7824 */ /* 0x000fc800078e0203 */
[----:B------:R-:W1:Y:S01]  /*0b30*/  LDC.64 R4, c[0x0][0x390] ;  /* 0x0000e400ff047b82 */ /* 0x000e620000000a00 */
[----:B0-----:R-:W-:-:S06]  /*0b40*/  ULEA UR4, UR5, UR4, 0x18 ;  /* 0x0000000405047291 */ /* 0x001fcc000f8ec0ff */
[----:B------:R-:W-:-:S07]  /*0b50*/  LEA R15, R3, UR4, 0x2 ;  /* 0x00000004030f7c11 */ /* 0x000fce000f8e10ff */
.L_x_26:
[----:B------:R-:W0:Y:S01]  /*0b60*/  LDS R17, [R15] ;  /* 0x000000000f117984 */ /* 0x000e220000000800 */
[C-C-:B------:R-:W-:Y:S01]  /*0b70*/  IMAD R2, R0.reuse, 0x4, R15.reuse ;  /* 0x0000000400027824 */ /* 0x140fe200078e020f */
[----:B------:R-:W-:Y:S01]  /*0b80*/  BSSY.RECONVERGENT B0, `(.L_x_18) ;  /* 0x000000d000007945 */ /* 0x000fe20003800200 */
[C-C-:B------:R-:W-:Y:S02]  /*0b90*/  IMAD R6, R0.reuse, 0x8, R15.reuse ;  /* 0x0000000800067824 */ /* 0x140fe400078e020f */
[----:B------:R-:W-:Y:S01]  /*0ba0*/  IMAD R7, R0, 0xc, R15 ;  /* 0x0000000c00077824 */ /* 0x000fe200078e020f */
[----:B------:R-:W2:Y:S04]  /*0bb0*/  LDS R19, [R2] ;  /* 0x0000000002137984 */ /* 0x000ea80000000800 */
[----:B------:R-:W3:Y:S04]  /*0bc0*/  LDS R21, [R6] ;  /* 0x0000000006157984 */ /* 0x000ee80000000800 */
[----:B------:R-:W4:Y:S01]  /*0bd0*/  LDS R23, [R7] ;  /* 0x0000000007177984 */ /* 0x000f220000000800 */
[----:B0-----:R-:W-:-:S02]  /*0be0*/  ISETP.NE.AND P0, PT, R17, RZ, PT ;  /* 0x000000ff1100720c */ /* 0x001fc40003f05270 */
[----:B--2---:R-:W-:Y:S02]  /*0bf0*/  ISETP.NE.AND P1, PT, R19, RZ, PT ;  /* 0x000000ff1300720c */ /* 0x004fe40003f25270 */
[----:B---3--:R-:W-:Y:S02]  /*0c00*/  ISETP.NE.AND P2, PT, R21, RZ, PT ;  /* 0x000000ff1500720c */ /* 0x008fe40003f45270 */
[----:B----4-:R-:W-:-:S07]  /*0c10*/  ISETP.NE.AND P3, PT, R23, RZ, PT ;  /* 0x000000ff1700720c */ /* 0x010fce0003f65270 */
[----:B------:R-:W-:Y:S06]  /*0c20*/  @!P0 BRA `(.L_x_19) ;  /* 0x0000000000088947 */ /* 0x000fec0003800000 */
[----:B-1----:R-:W-:-:S05]  /*0c30*/  IMAD.WIDE.U32 R6, R3, 0x4, R4 ;  /* 0x0000000403067825 */ /* 0x002fca00078e0004 */
[----:B------:R0:W-:Y:S02]  /*0c40*/  REDG.E.ADD.STRONG.GPU desc[UR6][R6.64], R17 ;  /* 0x000000110600798e */ /* 0x0001e4000c12e106 */
.L_x_19:
[----:B------:R-:W-:Y:S05]  /*0c50*/  BSYNC.RECONVERGENT B0 ;  /* 0x0000000000007941 */ /* 0x000fea0003800200 */
.L_x_18:
[----:B------:R-:W-:Y:S04]  /*0c60*/  BSSY.RECONVERGENT B0, `(.L_x_20) ;  /* 0x0000004000007945 */ /* 0x000fe80003800200 */
[----:B------:R-:W-:Y:S05]  /*0c70*/  @!P1 BRA `(.L_x_21) ;  /* 0x0000000000089947 */ /* 0x000fea0003800000 */
[----:B01----:R-:W-:-:S05]  /*0c80*/  IMAD.WIDE.U32 R6, R13, 0x4, R4 ;  /* 0x000000040d067825 */ /* 0x003fca00078e0004 */
[----:B------:R2:W-:Y:S02]  /*0c90*/  REDG.E.ADD.STRONG.GPU desc[UR6][R6.64], R19 ;  /* 0x000000130600798e */ /* 0x0005e4000c12e106 */
.L_x_21:
[----:B------:R-:W-:Y:S05]  /*0ca0*/  BSYNC.RECONVERGENT B0 ;  /* 0x0000000000007941 */ /* 0x000fea0003800200 */
.L_x_20:
[----:B------:R-:W-:Y:S04]  /*0cb0*/  BSSY.RECONVERGENT B0, `(.L_x_22) ;  /* 0x0000004000007945 */ /* 0x000fe80003800200 */
[----:B------:R-:W-:Y:S05]  /*0cc0*/  @!P2 BRA `(.L_x_23) ;  /* 0x000000000008a947 */ /* 0x000fea0003800000 */
[----:B012---:R-:W-:-:S05]  /*0cd0*/  IMAD.WIDE.U32 R6, R9, 0x4, R4 ;  /* 0x0000000409067825 */ /* 0x007fca00078e0004 */
[----:B------:R3:W-:Y:S02]  /*0ce0*/  REDG.E.ADD.STRONG.GPU desc[UR6][R6.64], R21 ;  /* 0x000000150600798e */ /* 0x0007e4000c12e106 */
.L_x_23:
[----:B------:R-:W-:Y:S05]  /*0cf0*/  BSYNC.RECONVERGENT B0 ;  /* 0x0000000000007941 */ /* 0x000fea0003800200 */
.L_x_22:
[----:B------:R-:W-:Y:S01]  /*0d00*/  BSSY.RECONVERGENT B0, `(.L_x_24) ;  /* 0x0000005000007945 */ /* 0x000fe20003800200 */
[----:B0-23--:R-:W-:-:S03]  /*0d10*/  IADD3 R7, PT, PT, R0, R3, R0 ;  /* 0x0000000300077210 */ /* 0x00dfc60007ffe000 */
[----:B------:R-:W-:Y:S05]  /*0d20*/  @!P3 BRA `(.L_x_25) ;  /* 0x000000000008b947 */ /* 0x000fea0003800000 */
[----:B-1----:R-:W-:-:S05]  /*0d30*/  IMAD.WIDE.U32 R2, R11, 0x4, R4 ;  /* 0x000000040b027825 */ /* 0x002fca00078e0004 */
[----:B------:R0:W-:Y:S02]  /*0d40*/  REDG.E.ADD.STRONG.GPU desc[UR6][R2.64], R23 ;  /* 0x000000170200798e */ /* 0x0001e4000c12e106 */
.L_x_25:
[----:B------:R-:W-:Y:S05]  /*0d50*/  BSYNC.RECONVERGENT B0 ;  /* 0x0000000000007941 */ /* 0x000fea0003800200 */
.L_x_24:
[C---:B0-----:R-:W-:Y:S01]  /*0d60*/  IADD3 R3, PT, PT, R0.reuse, R7, R0 ;  /* 0x0000000700037210 */ /* 0x041fe20007ffe000 */
[C---:B------:R-:W-:Y:S01]  /*0d70*/  IMAD R9, R0.reuse, 0x4, R9 ;  /* 0x0000000400097824 */ /* 0x040fe200078e0209 */
[C---:B------:R-:W-:Y:S01]  /*0d80*/  LEA R11, R0.reuse, R11, 0x2 ;  /* 0x0000000b000b7211 */ /* 0x040fe200078e10ff */
[C---:B------:R-:W-:Y:S01]  /*0d90*/  IMAD R13, R0.reuse, 0x4, R13 ;  /* 0x00000004000d7824 */ /* 0x040fe200078e020d */
[----:B------:R-:W-:Y:S01]  /*0da0*/  ISETP.GE.U32.AND P0, PT, R3, 0x80, PT ;  /* 0x000000800300780c */ /* 0x000fe20003f06070 */
[----:B------:R-:W-:-:S12]  /*0db0*/  IMAD R15, R0, 0x10, R15 ;  /* 0x00000010000f7824 */ /* 0x000fd800078e020f */
[----:B------:R-:W-:Y:S05]  /*0dc0*/  @!P0 BRA `(.L_x_26) ;  /* 0xfffffffc00648947 */ /* 0x000fea000383ffff */
[----:B------:R-:W-:Y:S05]  /*0dd0*/  EXIT ;  /* 0x000000000000794d */ /* 0x000fea0003800000 */
.L_x_27:
[----:B------:R-:W-:-:S00]  /*0de0*/  BRA `(.L_x_27) ;  /* 0xfffffffc00fc7947 */ /* 0x000fc0000383ffff */
[----:B------:R-:W-:-:S00]  /*0df0*/  NOP ;  /* 0x0000000000007918 */ /* 0x000fc00000000000 */
        /* <DEDUP_REMOVED lines=8> */
.L_x_28:


//--------------------- .nv.shared._Z12histo_kernelPijPj --------------------------
	.section	.nv.shared._Z12histo_kernelPijPj,"aw",@nobits
	.sectionflags	@""
	.align	4
.nv.shared._Z12histo_kernelPijPj:
	.zero		1536


//--------------------- .nv.shared.reserved.0     --------------------------
	.section	.nv.shared.reserved.0,"aw",@nobits
	.weak		__nv_reservedSMEM_offset_0_alias
	.size		__nv_reservedSMEM_offset_0_alias, 0, 64
	.other		__nv_reservedSMEM_offset_0_alias,@"STO_CUDA_RESERVED_SHARED STV_DEFAULT"
__nv_reservedSMEM_offset_0_alias:
	.zero		0
	.zero		64


//--------------------- .nv.constant0._Z12histo_kernelPijPj --------------------------
	.section	.nv.constant0._Z12histo_kernelPijPj,"a",@progbits
	.sectionflags	@""
	.align	4
.nv.constant0._Z12histo_kernelPijPj:
	.zero		920


//--------------------- SYMBOLS --------------------------

	.type		.nv.reservedSmem.offset0,@object
	.size		.nv.reservedSmem.offset0,0x4
	.type		.nv.reservedSmem.cap,@object
	.size		.nv.reservedSmem.cap,0x4
